	.headerflags	@"EF_CUDA_TEXMODE_UNIFIED EF_CUDA_64BIT_ADDRESS EF_CUDA_SM86 EF_CUDA_VIRTUAL_SM(EF_CUDA_SM86)"
	.elftype	@"ET_EXEC"


//--------------------- .nv.info                  --------------------------
	.section	.nv.info,"",@"SHT_CUDA_INFO"
	.align	4


	//----- nvinfo : EIATTR_REGCOUNT
	.align		4
        /*0000*/ 	.byte	0x04, 0x2f
        /*0002*/ 	.short	(.L_2 - .L_1)
	.align		4
.L_1:
        /*0004*/ 	.word	index@(triton__0d1d2d3d4)
        /*0008*/ 	.word	0x0000000f


	//----- nvinfo : EIATTR_MAX_STACK_SIZE
	.align		4
.L_2:
        /*000c*/ 	.byte	0x04, 0x23
        /*000e*/ 	.short	(.L_4 - .L_3)
	.align		4
.L_3:
        /*0010*/ 	.word	index@(triton__0d1d2d3d4)
        /*0014*/ 	.word	0x00000000


	//----- nvinfo : EIATTR_MIN_STACK_SIZE
	.align		4
.L_4:
        /*0018*/ 	.byte	0x04, 0x12
        /*001a*/ 	.short	(.L_6 - .L_5)
	.align		4
.L_5:
        /*001c*/ 	.word	index@(triton__0d1d2d3d4)
        /*0020*/ 	.word	0x00000000


	//----- nvinfo : EIATTR_FRAME_SIZE
	.align		4
.L_6:
        /*0024*/ 	.byte	0x04, 0x11
        /*0026*/ 	.short	(.L_8 - .L_7)
	.align		4
.L_7:
        /*0028*/ 	.word	index@(triton__0d1d2d3d4)
        /*002c*/ 	.word	0x00000000
.L_8:


//--------------------- .nv.info.triton__0d1d2d3d4 --------------------------
	.section	.nv.info.triton__0d1d2d3d4,"",@"SHT_CUDA_INFO"
	.align	4


	//----- nvinfo : EIATTR_CUDA_API_VERSION
	.align		4
        /*0000*/ 	.byte	0x04, 0x37
        /*0002*/ 	.short	(.L_10 - .L_9)
.L_9:
        /*0004*/ 	.word	0x0000007b


	//----- nvinfo : EIATTR_SW2861232_WAR
	.align		4
.L_10:
        /*0008*/ 	.byte	0x01, 0x35
	.zero		2


	//----- nvinfo : EIATTR_PARAM_CBANK
	.align		4
        /*000c*/ 	.byte	0x04, 0x0a
        /*000e*/ 	.short	(.L_12 - .L_11)
	.align		4
.L_11:
        /*0010*/ 	.word	index@(.nv.constant0.triton__0d1d2d3d4)
        /*0014*/ 	.short	0x0160
        /*0016*/ 	.short	0x0024


	//----- nvinfo : EIATTR_CBANK_PARAM_SIZE
	.align		4
.L_12:
        /*0018*/ 	.byte	0x03, 0x19
        /*001a*/ 	.short	0x0024


	//----- nvinfo : EIATTR_KPARAM_INFO
	.align		4
        /*001c*/ 	.byte	0x04, 0x17
        /*001e*/ 	.short	(.L_14 - .L_13)
.L_13:
        /*0020*/ 	.word	0x00000000
        /*0024*/ 	.short	0x0004
        /*0026*/ 	.short	0x0020
        /*0028*/ 	.byte	0x00, 0xf0, 0x11, 0x00


	//----- nvinfo : EIATTR_KPARAM_INFO
	.align		4
.L_14:
        /*002c*/ 	.byte	0x04, 0x17
        /*002e*/ 	.short	(.L_16 - .L_15)
.L_15:
        /*0030*/ 	.word	0x00000000
        /*0034*/ 	.short	0x0003
        /*0036*/ 	.short	0x0018
        /*0038*/ 	.byte	0x00, 0xf0, 0x21, 0x00


	//----- nvinfo : EIATTR_KPARAM_INFO
	.align		4
.L_16:
        /*003c*/ 	.byte	0x04, 0x17
        /*003e*/ 	.short	(.L_18 - .L_17)
.L_17:
        /*0040*/ 	.word	0x00000000
        /*0044*/ 	.short	0x0002
        /*0046*/ 	.short	0x0010
        /*0048*/ 	.byte	0x00, 0xf0, 0x21, 0x00


	//----- nvinfo : EIATTR_KPARAM_INFO
	.align		4
.L_18:
        /*004c*/ 	.byte	0x04, 0x17
        /*004e*/ 	.short	(.L_20 - .L_19)
.L_19:
        /*0050*/ 	.word	0x00000000
        /*0054*/ 	.short	0x0001
        /*0056*/ 	.short	0x0008
        /*0058*/ 	.byte	0x00, 0xf0, 0x21, 0x00


	//----- nvinfo : EIATTR_KPARAM_INFO
	.align		4
.L_20:
        /*005c*/ 	.byte	0x04, 0x17
        /*005e*/ 	.short	(.L_22 - .L_21)
.L_21:
        /*0060*/ 	.word	0x00000000
        /*0064*/ 	.short	0x0000
        /*0066*/ 	.short	0x0000
        /*0068*/ 	.byte	0x00, 0xf0, 0x21, 0x00


	//----- nvinfo : EIATTR_MAXREG_COUNT
	.align		4
.L_22:
        /*006c*/ 	.byte	0x03, 0x1b
        /*006e*/ 	.short	0x00ff


	//----- nvinfo : EIATTR_EXIT_INSTR_OFFSETS
	.align		4
        /*0070*/ 	.byte	0x04, 0x1c
        /*0072*/ 	.short	(.L_24 - .L_23)


	//   ....[0]....
.L_23:
        /*0074*/ 	.word	0x00000540


	//   ....[1]....
        /*0078*/ 	.word	0x00000570


	//----- nvinfo : EIATTR_MAX_THREADS
	.align		4
.L_24:
        /*007c*/ 	.byte	0x04, 0x05
        /*007e*/ 	.short	(.L_26 - .L_25)
.L_25:
        /*0080*/ 	.word	0x00000080
        /*0084*/ 	.word	0x00000001
        /*0088*/ 	.word	0x00000001
.L_26:


//--------------------- .nv.rel.action            --------------------------
	.section	.nv.rel.action,"",@"SHT_CUDA_RELOCINFO"
	.align	8
	.sectionentsize	8
        /*0000*/ 	.byte	0x73, 0x00, 0x00, 0x00, 0x00, 0x00, 0x00, 0x00, 0x00, 0x00, 0x00, 0x11, 0x25, 0x00, 0x05, 0x36


//--------------------- .nv.constant0.triton__0d1d2d3d4 --------------------------
	.section	.nv.constant0.triton__0d1d2d3d4,"a",@progbits
	.align	4
.nv.constant0.triton__0d1d2d3d4:
	.zero		388


//--------------------- .text.triton__0d1d2d3d4   --------------------------
	.section	.text.triton__0d1d2d3d4,"ax",@progbits
	.sectioninfo	@"SHI_REGISTERS=15"
	.align	128
        .global         triton__0d1d2d3d4
        .type           triton__0d1d2d3d4,@function
        .size           triton__0d1d2d3d4,(.L_x_1 - triton__0d1d2d3d4)
        .other          triton__0d1d2d3d4,@"STO_CUDA_ENTRY STV_DEFAULT"
triton__0d1d2d3d4:
.text.triton__0d1d2d3d4:
[----:B------:R-:W-:-:S02]  /*0000*/  MOV R1, c[0x0][0x28] ;  /* 0x00000a0000017a02 */ /* 0x000fc40000000f00 */
[----:B------:R-:W0:Y:S01]  /*0010*/  S2R R2, SR_TID.X ;  /* 0x0000000000027919 */ /* 0x000e220000002100 */
[----:B------:R-:W-:Y:S01]  /*0020*/  MOV R9, 0x2 ;  /* 0x0000000200097802 */ /* 0x000fe20000000f00 */
[----:B------:R-:W-:Y:S01]  /*0030*/  ULDC.64 UR4, c[0x0][0x118] ;  /* 0x0000460000047ab9 */ /* 0x000fe20000000a00 */
[----:B------:R-:W-:Y:S01]  /*0040*/  PRMT R4, RZ, 0x7610, R4 ;  /* 0x00007610ff047816 */ /* 0x000fe20000000004 */
[----:B------:R-:W1:Y:S01]  /*0050*/  S2R R3, SR_CTAID.X ;  /* 0x0000000000037919 */ /* 0x000e620000002500 */
[----:B0-----:R-:W-:-:S04]  /*0060*/  LOP3.LUT R2, R2, 0x7f, RZ, 0xc0, !PT ;  /* 0x0000007f02027812 */ /* 0x001fc800078ec0ff */
[----:B-1----:R-:W-:-:S04]  /*0070*/  LEA R2, R3, R2, 0x7 ;  /* 0x0000000203027211 */ /* 0x002fc800078e38ff */
[C---:B------:R-:W-:Y:S01]  /*0080*/  ISETP.GE.AND P0, PT, R2.reuse, c[0x0][0x180], PT ;  /* 0x0000600002007a0c */ /* 0x040fe20003f06270 */
[----:B------:R-:W-:-:S12]  /*0090*/  IMAD.WIDE R8, R2, R9, c[0x0][0x168] ;  /* 0x00005a0002087625 */ /* 0x000fd800078e0209 */
[----:B------:R0:W2:Y:S01]  /*00a0*/  @!P0 LDG.E.U16 R4, [R8.64] ;  /* 0x0000000408048981 */ /* 0x0000a2000c1e1500 */
[----:B------:R-:W-:Y:S02]  /*00b0*/  MOV R7, 0x4 ;  /* 0x0000000400077802 */ /* 0x000fe40000000f00 */
[----:B------:R-:W-:-:S03]  /*00c0*/  MOV R0, RZ ;  /* 0x000000ff00007202 */ /* 0x000fc60000000f00 */
[----:B------:R-:W-:-:S05]  /*00d0*/  IMAD.WIDE R6, R2, R7, c[0x0][0x160] ;  /* 0x0000580002067625 */ /* 0x000fca00078e0207 */
[----:B------:R1:W3:Y:S01]  /*00e0*/  @!P0 LDG.E R0, [R6.64] ;  /* 0x0000000406008981 */ /* 0x0002e2000c1e1900 */
[----:B0-----:R-:W-:Y:S01]  /*00f0*/  MOV R8, 0x3e055027 ;  /* 0x3e05502700087802 */ /* 0x001fe20000000f00 */
[----:B--2---:R-:W-:-:S05]  /*0100*/  HADD2.F32 R4, -RZ, R4.H0_H0 ;  /* 0x20000004ff047230 */ /* 0x004fca0000004100 */
[----:B------:R-:W-:-:S04]  /*0110*/  FADD R12, RZ, -R4 ;  /* 0x80000004ff0c7221 */ /* 0x000fc80000000000 */
[C---:B------:R-:W-:Y:S01]  /*0120*/  FMUL R11, R12.reuse, 1.4426950216293334961 ;  /* 0x3fb8aa3b0c0b7820 */ /* 0x040fe20000400000 */
[----:B------:R-:W-:-:S04]  /*0130*/  FSETP.GTU.AND P1, PT, R12, RZ, PT ;  /* 0x000000ff0c00720b */ /* 0x000fc80003f2c000 */
[----:B------:R-:W-:-:S05]  /*0140*/  FSEL R3, R12, RZ, P1 ;  /* 0x000000ff0c037208 */ /* 0x000fca0000800000 */
[--C-:B------:R-:W-:Y:S01]  /*0150*/  FADD R10, R12, -R3.reuse ;  /* 0x800000030c0a7221 */ /* 0x100fe20000000000 */
[----:B------:R-:W-:-:S03]  /*0160*/  FADD R5, RZ, -R3 ;  /* 0x80000003ff057221 */ /* 0x000fc60000000000 */
[----:B------:R-:W-:Y:S01]  /*0170*/  FMUL R10, R10, 1.4426950216293334961 ;  /* 0x3fb8aa3b0a0a7820 */ /* 0x000fe20000400000 */
[----:B------:R-:W-:-:S04]  /*0180*/  FMUL R5, R5, 1.4426950216293334961 ;  /* 0x3fb8aa3b05057820 */ /* 0x000fc80000400000 */
[----:B------:R-:W-:Y:S02]  /*0190*/  FSETP.GEU.AND P2, PT, R10, -126, PT ;  /* 0xc2fc00000a00780b */ /* 0x000fe40003f4e000 */
[----:B------:R-:W-:-:S11]  /*01a0*/  FSETP.GEU.AND P1, PT, R5, -126, PT ;  /* 0xc2fc00000500780b */ /* 0x000fd60003f2e000 */
[----:B------:R-:W-:Y:S02]  /*01b0*/  @!P2 FMUL R10, R10, 0.5 ;  /* 0x3f0000000a0aa820 */ /* 0x000fe40000400000 */
[----:B------:R-:W-:Y:S02]  /*01c0*/  @!P1 FMUL R5, R5, 0.5 ;  /* 0x3f00000005059820 */ /* 0x000fe40000400000 */
[----:B-1----:R-:W0:Y:S08]  /*01d0*/  MUFU.EX2 R7, R10 ;  /* 0x0000000a00077308 */ /* 0x002e300000000800 */
[----:B------:R-:W1:Y:S01]  /*01e0*/  MUFU.EX2 R6, R5 ;  /* 0x0000000500067308 */ /* 0x000e620000000800 */
[----:B0-----:R-:W-:Y:S01]  /*01f0*/  @!P2 FMUL R7, R7, R7 ;  /* 0x000000070707a220 */ /* 0x001fe20000400000 */
[----:B------:R-:W-:Y:S01]  /*0200*/  FSETP.GEU.AND P2, PT, R11, -126, PT ;  /* 0xc2fc00000b00780b */ /* 0x000fe20003f4e000 */
[----:B-1----:R-:W-:-:S04]  /*0210*/  @!P1 FMUL R6, R6, R6 ;  /* 0x0000000606069220 */ /* 0x002fc80000400000 */
[----:B------:R-:W-:-:S08]  /*0220*/  FADD R6, R6, R7 ;  /* 0x0000000706067221 */ /* 0x000fd00000000000 */
[----:B------:R-:W-:Y:S01]  /*0230*/  @!P2 FMUL R11, R11, 0.5 ;  /* 0x3f0000000b0ba820 */ /* 0x000fe20000400000 */
[----:B------:R-:W-:-:S03]  /*0240*/  FSETP.GEU.AND P1, PT, R6, 1.175494350822287508e-38, PT ;  /* 0x008000000600780b */ /* 0x000fc60003f2e000 */
[----:B------:R-:W0:Y:S10]  /*0250*/  MUFU.EX2 R10, R11 ;  /* 0x0000000b000a7308 */ /* 0x000e340000000800 */
[----:B------:R-:W-:Y:S01]  /*0260*/  @!P1 FMUL R6, R6, 8388608 ;  /* 0x4b00000006069820 */ /* 0x000fe20000400000 */
[----:B0-----:R-:W-:-:S04]  /*0270*/  @!P2 FMUL R10, R10, R10 ;  /* 0x0000000a0a0aa220 */ /* 0x001fc80000400000 */
[C---:B------:R-:W-:Y:S02]  /*0280*/  IADD3 R7, R6.reuse, -0x3f2aaaab, RZ ;  /* 0xc0d5555506077810 */ /* 0x040fe40007ffe0ff */
[----:B------:R-:W-:Y:S01]  /*0290*/  ISETP.GE.U32.AND P3, PT, R6, 0x7f800000, PT ;  /* 0x7f8000000600780c */ /* 0x000fe20003f66070 */
[----:B------:R-:W-:Y:S01]  /*02a0*/  FADD R12, R10, 1 ;  /* 0x3f8000000a0c7421 */ /* 0x000fe20000000000 */
[----:B------:R-:W-:-:S04]  /*02b0*/  LOP3.LUT R7, R7, 0xff800000, RZ, 0xc0, !PT ;  /* 0xff80000007077812 */ /* 0x000fc800078ec0ff */
[----:B------:R-:W-:Y:S02]  /*02c0*/  IADD3 R5, R6, -R7, RZ ;  /* 0x8000000706057210 */ /* 0x000fe40007ffe0ff */
[----:B------:R-:W-:-:S03]  /*02d0*/  FSETP.GT.AND P2, PT, R12, 8.50705917302346158658e+37, PT ;  /* 0x7e8000000c00780b */ /* 0x000fc60003f44000 */
[----:B------:R-:W-:Y:S01]  /*02e0*/  FADD R9, R5, -1 ;  /* 0xbf80000005097421 */ /* 0x000fe20000000000 */
[----:B------:R-:W-:Y:S02]  /*02f0*/  FSEL R5, RZ, -23, P1 ;  /* 0xc1b80000ff057808 */ /* 0x000fe40000800000 */
[----:B------:R-:W-:Y:S01]  /*0300*/  @P3 MOV R11, 0x7f800000 ;  /* 0x7f800000000b3802 */ /* 0x000fe20000000f00 */
[----:B------:R-:W-:Y:S01]  /*0310*/  FFMA.FTZ R8, R9, -R8, 0.14084610342979431152 ;  /* 0x3e1039f609087423 */ /* 0x000fe20000010808 */
[----:B------:R-:W-:-:S03]  /*0320*/  FSETP.NEU.AND P1, PT, R6, RZ, PT ;  /* 0x000000ff0600720b */ /* 0x000fc60003f2d000 */
[C---:B------:R-:W-:Y:S02]  /*0330*/  FFMA.FTZ R8, R9.reuse, R8, -0.12148627638816833496 ;  /* 0xbdf8cdcc09087423 */ /* 0x040fe40000010008 */
[----:B------:R-:W-:Y:S02]  /*0340*/  @P2 FMUL R12, R12, 0.25 ;  /* 0x3e8000000c0c2820 */ /* 0x000fe40000400000 */
[----:B------:R-:W-:-:S04]  /*0350*/  FFMA.FTZ R8, R9, R8, 0.13980610668659210205 ;  /* 0x3e0f295509087423 */ /* 0x000fc80000010008 */
[C---:B------:R-:W-:Y:S01]  /*0360*/  FFMA.FTZ R8, R9.reuse, R8, -0.16684235632419586182 ;  /* 0xbe2ad8b909087423 */ /* 0x040fe20000010008 */
[----:B------:R-:W0:Y:S03]  /*0370*/  MUFU.RCP R12, R12 ;  /* 0x0000000c000c7308 */ /* 0x000e260000001000 */
[----:B------:R-:W-:-:S04]  /*0380*/  FFMA.FTZ R8, R9, R8, 0.20012299716472625732 ;  /* 0x3e4ced0b09087423 */ /* 0x000fc80000010008 */
[----:B------:R-:W-:-:S04]  /*0390*/  FFMA.FTZ R8, R9, R8, -0.24999669194221496582 ;  /* 0xbe7fff2209087423 */ /* 0x000fc80000010008 */
[----:B------:R-:W-:-:S04]  /*03a0*/  FFMA.FTZ R8, R9, R8, 0.33333182334899902344 ;  /* 0x3eaaaa7809087423 */ /* 0x000fc80000010008 */
[C---:B------:R-:W-:Y:S01]  /*03b0*/  FFMA.FTZ R10, R9.reuse, R8, -0.5 ;  /* 0xbf000000090a7423 */ /* 0x040fe20000010008 */
[----:B------:R-:W-:Y:S02]  /*03c0*/  I2FP.F32.S32 R8, R7 ;  /* 0x0000000700087245 */ /* 0x000fe40000201400 */
[----:B------:R-:W-:Y:S01]  /*03d0*/  MOV R7, 0x3f800000 ;  /* 0x3f80000000077802 */ /* 0x000fe20000000f00 */
[----:B------:R-:W-:Y:S02]  /*03e0*/  FMUL R10, R9, R10 ;  /* 0x0000000a090a7220 */ /* 0x000fe40000400000 */
[----:B------:R-:W-:Y:S01]  /*03f0*/  FFMA.FTZ R5, R8, 1.1920928955078125e-07, R5 ;  /* 0x3400000008057823 */ /* 0x000fe20000010005 */
[----:B------:R-:W-:Y:S01]  /*0400*/  FSEL R7, R7, 0.25, !P2 ;  /* 0x3e80000007077808 */ /* 0x000fe20005000000 */
[----:B------:R-:W-:Y:S01]  /*0410*/  FFMA.FTZ R10, R9, R10, R9 ;  /* 0x0000000a090a7223 */ /* 0x000fe20000010009 */
[----:B------:R-:W-:-:S03]  /*0420*/  SHF.R.S32.HI R9, RZ, 0x1f, R2 ;  /* 0x0000001fff097819 */ /* 0x000fc60000011402 */
[----:B------:R-:W-:Y:S01]  /*0430*/  FFMA.FTZ R5, R5, 0.69314718246459960938, R10 ;  /* 0x3f31721805057823 */ /* 0x000fe2000001000a */
[----:B------:R-:W-:Y:S01]  /*0440*/  @P3 FFMA.FTZ R5, R6, R11, +INF ;  /* 0x7f80000006053423 */ /* 0x000fe2000001000b */
[----:B0-----:R-:W-:Y:S01]  /*0450*/  FMUL R7, R12, R7 ;  /* 0x000000070c077220 */ /* 0x001fe20000400000 */
[----:B------:R-:W-:Y:S01]  /*0460*/  SHF.L.U32 R10, R2, 0x2, RZ ;  /* 0x00000002020a7819 */ /* 0x000fe200000006ff */
[----:B---3--:R-:W-:Y:S01]  /*0470*/  FADD R6, -R0, 1 ;  /* 0x3f80000000067421 */ /* 0x008fe20000000100 */
[----:B------:R-:W-:Y:S01]  /*0480*/  SHF.L.U64.HI R11, R2, 0x2, R9 ;  /* 0x00000002020b7819 */ /* 0x000fe20000010209 */
[----:B------:R-:W-:Y:S01]  /*0490*/  FADD R9, -R7, 1 ;  /* 0x3f80000007097421 */ /* 0x000fe20000000100 */
[----:B------:R-:W-:Y:S01]  /*04a0*/  FSEL R8, R5, -INF , P1 ;  /* 0xff80000005087808 */ /* 0x000fe20000800000 */
[----:B------:R-:W-:Y:S01]  /*04b0*/  FFMA R5, R4, R6, R3 ;  /* 0x0000000604057223 */ /* 0x000fe20000000003 */
[----:B------:R-:W-:Y:S01]  /*04c0*/  IADD3 R2, P2, R10, c[0x0][0x170], RZ ;  /* 0x00005c000a027a10 */ /* 0x000fe20007f5e0ff */
[----:B------:R-:W-:Y:S01]  /*04d0*/  FMUL R6, R6, R9 ;  /* 0x0000000906067220 */ /* 0x000fe20000400000 */
[----:B------:R-:W-:Y:S01]  /*04e0*/  IADD3 R4, P1, R10, c[0x0][0x178], RZ ;  /* 0x00005e000a047a10 */ /* 0x000fe20007f3e0ff */
[----:B------:R-:W-:Y:S01]  /*04f0*/  FADD R9, R5, R8 ;  /* 0x0000000805097221 */ /* 0x000fe20000000000 */
[----:B------:R-:W-:Y:S01]  /*0500*/  IADD3.X R3, R11, c[0x0][0x174], RZ, P2, !PT ;  /* 0x00005d000b037a10 */ /* 0x000fe200017fe4ff */
[----:B------:R-:W-:Y:S01]  /*0510*/  FFMA R6, R7, R0, R6 ;  /* 0x0000000007067223 */ /* 0x000fe20000000006 */
[----:B------:R-:W-:-:S03]  /*0520*/  IADD3.X R5, R11, c[0x0][0x17c], RZ, P1, !PT ;  /* 0x00005f000b057a10 */ /* 0x000fc60000ffe4ff */
[----:B------:R0:W-:Y:S01]  /*0530*/  @!P0 STG.E [R2.64], R9 ;  /* 0x0000000902008986 */ /* 0x0001e2000c101904 */
[----:B------:R-:W-:Y:S05]  /*0540*/  @P0 EXIT ;  /* 0x000000000000094d */ /* 0x000fea0003800000 */
[----:B0-----:R-:W-:-:S05]  /*0550*/  FADD R3, -R6, 1 ;  /* 0x3f80000006037421 */ /* 0x001fca0000000100 */
[----:B------:R-:W-:Y:S01]  /*0560*/  STG.E [R4.64], R3 ;  /* 0x0000000304007986 */ /* 0x000fe2000c101904 */
[----:B------:R-:W-:Y:S05]  /*0570*/  EXIT ;  /* 0x000000000000794d */ /* 0x000fea0003800000 */
.L_x_0:
[----:B------:R-:W-:-:S00]  /*0580*/  BRA `(.L_x_0) ;  /* 0xfffffff000007947 */ /* 0x000fc0000383ffff */
[----:B------:R-:W-:-:S00]  /*0590*/  NOP ;  /* 0x0000000000007918 */ /* 0x000fc00000000000 */
        /* <DEDUP_REMOVED lines=14> */
.L_x_1:


//--------------------- .nv.global.init           --------------------------
	.section	.nv.global.init,"aw",@progbits
.nv.global.init:
	.type		_$_str,@object
	.size		_$_str,(.L_0 - _$_str)
_$_str:
        /*0000*/ 	.byte	0x5f, 0x5f, 0x43, 0x55, 0x44, 0x41, 0x5f, 0x46, 0x54, 0x5a, 0x00
.L_0:
